	.headerflags	@"EF_CUDA_TEXMODE_UNIFIED EF_CUDA_64BIT_ADDRESS EF_CUDA_ACCELERATORS EF_CUDA_SM90 EF_CUDA_VIRTUAL_SM(EF_CUDA_SM90)"
	.elftype	@"ET_EXEC"


//--------------------- .nv.info                  --------------------------
	.section	.nv.info,"",@"SHT_CUDA_INFO"
	.align	4


	//----- nvinfo : EIATTR_REGCOUNT
	.align		4
        /*0000*/ 	.byte	0x04, 0x2f
        /*0002*/ 	.short	(.L_1 - .L_0)
	.align		4
.L_0:
        /*0004*/ 	.word	index@(triton_poi_fused_mul_1)
        /*0008*/ 	.word	0x00000013


	//----- nvinfo : EIATTR_MIN_STACK_SIZE
	.align		4
.L_1:
        /*000c*/ 	.byte	0x04, 0x12
        /*000e*/ 	.short	(.L_3 - .L_2)
	.align		4
.L_2:
        /*0010*/ 	.word	index@(triton_poi_fused_mul_1)
        /*0014*/ 	.word	0x00000000


	//----- nvinfo : EIATTR_FRAME_SIZE
	.align		4
.L_3:
        /*0018*/ 	.byte	0x04, 0x11
        /*001a*/ 	.short	(.L_5 - .L_4)
	.align		4
.L_4:
        /*001c*/ 	.word	index@(triton_poi_fused_mul_1)
        /*0020*/ 	.word	0x00000000


	//----- nvinfo : EIATTR_MIN_STACK_SIZE
	.align		4
.L_5:
        /*0024*/ 	.byte	0x04, 0x12
        /*0026*/ 	.short	(.L_7 - .L_6)
	.align		4
.L_6:
        /*0028*/ 	.word	index@(triton_poi_fused_mul_1)
        /*002c*/ 	.word	0x00000000
.L_7:


//--------------------- .nv.info.triton_poi_fused_mul_1 --------------------------
	.section	.nv.info.triton_poi_fused_mul_1,"",@"SHT_CUDA_INFO"
	.sectionflags	@""
	.align	4


	//----- nvinfo : EIATTR_CUDA_API_VERSION
	.align		4
        /*0000*/ 	.byte	0x04, 0x37
        /*0002*/ 	.short	(.L_9 - .L_8)
.L_8:
        /*0004*/ 	.word	0x0000007c


	//----- nvinfo : EIATTR_KPARAM_INFO
	.align		4
.L_9:
        /*0008*/ 	.byte	0x04, 0x17
        /*000a*/ 	.short	(.L_11 - .L_10)
.L_10:
        /*000c*/ 	.word	0x00000000
        /*0010*/ 	.short	0x0002
        /*0012*/ 	.short	0x0010
        /*0014*/ 	.byte	0x00, 0xf0, 0x11, 0x00


	//----- nvinfo : EIATTR_KPARAM_INFO
	.align		4
.L_11:
        /*0018*/ 	.byte	0x04, 0x17
        /*001a*/ 	.short	(.L_13 - .L_12)
.L_12:
        /*001c*/ 	.word	0x00000000
        /*0020*/ 	.short	0x0001
        /*0022*/ 	.short	0x0008
        /*0024*/ 	.byte	0x00, 0xf4, 0x21, 0x00


	//----- nvinfo : EIATTR_KPARAM_INFO
	.align		4
.L_13:
        /*0028*/ 	.byte	0x04, 0x17
        /*002a*/ 	.short	(.L_15 - .L_14)
.L_14:
        /*002c*/ 	.word	0x00000000
        /*0030*/ 	.short	0x0000
        /*0032*/ 	.short	0x0000
        /*0034*/ 	.byte	0x00, 0xf4, 0x21, 0x00


	//----- nvinfo : EIATTR_SPARSE_MMA_MASK
	.align		4
.L_15:
        /*0038*/ 	.byte	0x03, 0x50
        /*003a*/ 	.short	0x0000


	//----- nvinfo : EIATTR_MAXREG_COUNT
	.align		4
        /*003c*/ 	.byte	0x03, 0x1b
        /*003e*/ 	.short	0x00ff


	//----- nvinfo : EIATTR_EXIT_INSTR_OFFSETS
	.align		4
        /*0040*/ 	.byte	0x04, 0x1c
        /*0042*/ 	.short	(.L_17 - .L_16)


	//   ....[0]....
.L_16:
        /*0044*/ 	.word	0x00000390


	//----- nvinfo : EIATTR_REQNTID
	.align		4
.L_17:
        /*0048*/ 	.byte	0x04, 0x10
        /*004a*/ 	.short	(.L_19 - .L_18)
.L_18:
        /*004c*/ 	.word	0x00000080
        /*0050*/ 	.word	0x00000001
        /*0054*/ 	.word	0x00000001


	//----- nvinfo : EIATTR_CBANK_PARAM_SIZE
	.align		4
.L_19:
        /*0058*/ 	.byte	0x03, 0x19
        /*005a*/ 	.short	0x0014


	//----- nvinfo : EIATTR_PARAM_CBANK
	.align		4
        /*005c*/ 	.byte	0x04, 0x0a
        /*005e*/ 	.short	(.L_21 - .L_20)
	.align		4
.L_20:
        /*0060*/ 	.word	index@(.nv.constant0.triton_poi_fused_mul_1)
        /*0064*/ 	.short	0x0210
        /*0066*/ 	.short	0x0014


	//----- nvinfo : EIATTR_SW_WAR
	.align		4
.L_21:
        /*0068*/ 	.byte	0x04, 0x36
        /*006a*/ 	.short	(.L_23 - .L_22)
.L_22:
        /*006c*/ 	.word	0x00000008
.L_23:


//--------------------- .nv.callgraph             --------------------------
	.section	.nv.callgraph,"",@"SHT_CUDA_CALLGRAPH"
	.align	4
	.sectionentsize	8
	.align		4
        /*0000*/ 	.word	0x00000000
	.align		4
        /*0004*/ 	.word	0xffffffff
	.align		4
        /*0008*/ 	.word	0x00000000
	.align		4
        /*000c*/ 	.word	0xfffffffe
	.align		4
        /*0010*/ 	.word	0x00000000
	.align		4
        /*0014*/ 	.word	0xfffffffd
	.align		4
        /*0018*/ 	.word	0x00000000
	.align		4
        /*001c*/ 	.word	0xfffffffc


//--------------------- .text.triton_poi_fused_mul_1 --------------------------
	.section	.text.triton_poi_fused_mul_1,"ax",@progbits
	.align	128
        .global         triton_poi_fused_mul_1
        .type           triton_poi_fused_mul_1,@function
        .size           triton_poi_fused_mul_1,(.L_x_1 - triton_poi_fused_mul_1)
        .other          triton_poi_fused_mul_1,@"STO_CUDA_ENTRY STV_DEFAULT"
triton_poi_fused_mul_1:
.text.triton_poi_fused_mul_1:
[----:B------:R-:W-:Y:S01]  /*0000*/  LDC R1, c[0x0][0x28] ;  /* 0x00000a00ff017b82 */ /* 0x000fe20000000800 */
[----:B------:R-:W1:Y:S07]  /*0010*/  S2R R0, SR_TID.X ;  /* 0x0000000000007919 */ /* 0x000e6e0000002100 */
[----:B------:R-:W2:Y:S01]  /*0020*/  LDC.64 R14, c[0x0][0x218] ;  /* 0x00008600ff0e7b82 */ /* 0x000ea20000000a00 */
[----:B------:R-:W-:Y:S01]  /*0030*/  ULDC.64 UR4, c[0x0][0x208] ;  /* 0x0000820000047ab9 */ /* 0x000fe20000000a00 */
[----:B------:R-:W3:Y:S01]  /*0040*/  S2R R5, SR_CTAID.X ;  /* 0x0000000000057919 */ /* 0x000ee20000002500 */
[----:B-1----:R-:W-:-:S02]  /*0050*/  SHF.L.U32 R0, R0, 0x2, RZ ;  /* 0x0000000200007819 */ /* 0x002fc400000006ff */
[----:B---3--:R-:W-:Y:S02]  /*0060*/  SHF.R.S32.HI R2, RZ, 0x15, R5 ;  /* 0x00000015ff027819 */ /* 0x008fe40000011405 */
[----:B------:R-:W-:Y:S02]  /*0070*/  LOP3.LUT R0, R0, 0x1fc, RZ, 0xc0, !PT ;  /* 0x000001fc00007812 */ /* 0x000fe400078ec0ff */
[----:B------:R-:W-:Y:S02]  /*0080*/  SGXT R2, R2, 0x1 ;  /* 0x000000010202781a */ /* 0x000fe40000000200 */
[----:B------:R-:W-:-:S04]  /*0090*/  LEA R5, R5, R0, 0xa ;  /* 0x0000000005057211 */ /* 0x000fc800078e50ff */
[----:B------:R-:W-:-:S04]  /*00a0*/  LEA.HI R2, R2, R5, RZ, 0xc ;  /* 0x0000000502027211 */ /* 0x000fc800078f60ff */
[----:B------:R-:W-:Y:S02]  /*00b0*/  SHF.R.S32.HI R13, RZ, 0xc, R2 ;  /* 0x0000000cff0d7819 */ /* 0x000fe40000011402 */
[----:B------:R-:W-:-:S03]  /*00c0*/  IADD3 R2, R2, 0x200, RZ ;  /* 0x0000020002027810 */ /* 0x000fc60007ffe0ff */
[----:B--2---:R-:W-:Y:S01]  /*00d0*/  IMAD.WIDE R12, R13, 0x4, R14 ;  /* 0x000000040d0c7825 */ /* 0x004fe200078e020e */
[----:B------:R-:W-:-:S05]  /*00e0*/  SHF.R.S32.HI R3, RZ, 0xc, R2 ;  /* 0x0000000cff037819 */ /* 0x000fca0000011402 */
[----:B------:R-:W-:Y:S01]  /*00f0*/  IMAD.WIDE R14, R3, 0x4, R14 ;  /* 0x00000004030e7825 */ /* 0x000fe200078e020e */
[----:B------:R-:W2:Y:S01]  /*0100*/  LDG.E.EL R12, desc[UR4][R12.64] ;  /* 0x000000040c0c7981 */ /* 0x000ea2000c2e1900 */
[----:B------:R-:W1:Y:S04]  /*0110*/  LDC.64 R2, c[0x0][0x210] ;  /* 0x00008400ff027b82 */ /* 0x000e680000000a00 */
[----:B------:R-:W3:Y:S01]  /*0120*/  LDG.E.EL R14, desc[UR4][R14.64] ;  /* 0x000000040e0e7981 */ /* 0x000ee2000c2e1900 */
[----:B-1----:R-:W-:-:S05]  /*0130*/  IMAD.WIDE R2, R5, 0x4, R2 ;  /* 0x0000000405027825 */ /* 0x002fca00078e0202 */
[----:B------:R-:W4:Y:S04]  /*0140*/  LDG.E.128 R8, desc[UR4][R2.64] ;  /* 0x0000000402087981 */ /* 0x000f28000c1e1d00 */
[----:B------:R-:W5:Y:S01]  /*0150*/  LDG.E.128 R4, desc[UR4][R2.64+0x800] ;  /* 0x0008000402047981 */ /* 0x000f62000c1e1d00 */
[----:B--2---:R-:W-:-:S04]  /*0160*/  FADD R0, RZ, -R12 ;  /* 0x8000000cff007221 */ /* 0x004fc80000000000 */
[----:B------:R-:W-:Y:S01]  /*0170*/  FMUL R16, R0, 1.4426950216293334961 ;  /* 0x3fb8aa3b00107820 */ /* 0x000fe20000400000 */
[----:B---3--:R-:W-:-:S04]  /*0180*/  FADD R0, RZ, -R14 ;  /* 0x8000000eff007221 */ /* 0x008fc80000000000 */
[----:B------:R-:W-:Y:S01]  /*0190*/  FMUL R12, R0, 1.4426950216293334961 ;  /* 0x3fb8aa3b000c7820 */ /* 0x000fe20000400000 */
[----:B------:R-:W-:-:S04]  /*01a0*/  FSETP.GEU.AND P0, PT, R16, -126, PT ;  /* 0xc2fc00001000780b */ /* 0x000fc80003f0e000 */
[----:B------:R-:W-:-:S09]  /*01b0*/  FSETP.GEU.AND P1, PT, R12, -126, PT ;  /* 0xc2fc00000c00780b */ /* 0x000fd20003f2e000 */
[----:B------:R-:W-:-:S04]  /*01c0*/  @!P0 FMUL R16, R16, 0.5 ;  /* 0x3f00000010108820 */ /* 0x000fc80000400000 */
[----:B------:R-:W-:Y:S01]  /*01d0*/  @!P1 FMUL R12, R12, 0.5 ;  /* 0x3f0000000c0c9820 */ /* 0x000fe20000400000 */
[----:B------:R-:W1:Y:S08]  /*01e0*/  MUFU.EX2 R0, R16 ;  /* 0x0000001000007308 */ /* 0x000e700000000800 */
[----:B------:R2:W3:Y:S01]  /*01f0*/  MUFU.EX2 R13, R12 ;  /* 0x0000000c000d7308 */ /* 0x0004e20000000800 */
[----:B-1----:R-:W-:Y:S01]  /*0200*/  @!P0 FMUL R0, R0, R0 ;  /* 0x0000000000008220 */ /* 0x002fe20000400000 */
[----:B--2---:R-:W-:-:S03]  /*0210*/  HFMA2.MMA R12, -RZ, RZ, 1.625, 0 ;  /* 0x3e800000ff0c7435 */ /* 0x004fc600000001ff */
[----:B------:R-:W-:Y:S01]  /*0220*/  FADD R0, R0, 1 ;  /* 0x3f80000000007421 */ /* 0x000fe20000000000 */
[----:B---3--:R-:W-:-:S04]  /*0230*/  @!P1 FMUL R13, R13, R13 ;  /* 0x0000000d0d0d9220 */ /* 0x008fc80000400000 */
[----:B------:R-:W-:Y:S01]  /*0240*/  FSETP.GT.AND P0, PT, R0, 8.50705917302346158658e+37, PT ;  /* 0x7e8000000000780b */ /* 0x000fe20003f04000 */
[----:B------:R-:W-:-:S03]  /*0250*/  FADD R13, R13, 1 ;  /* 0x3f8000000d0d7421 */ /* 0x000fc60000000000 */
[----:B------:R-:W-:Y:S02]  /*0260*/  FSEL R15, R12, 1, P0 ;  /* 0x3f8000000c0f7808 */ /* 0x000fe40000000000 */
[----:B------:R-:W-:-:S04]  /*0270*/  FSETP.GT.AND P1, PT, R13, 8.50705917302346158658e+37, PT ;  /* 0x7e8000000d00780b */ /* 0x000fc80003f24000 */
[----:B------:R-:W-:-:S03]  /*0280*/  FSEL R12, R12, 1, P1 ;  /* 0x3f8000000c0c7808 */ /* 0x000fc60000800000 */
[----:B------:R-:W-:-:S06]  /*0290*/  @P0 FMUL R0, R0, 0.25 ;  /* 0x3e80000000000820 */ /* 0x000fcc0000400000 */
[----:B------:R-:W1:Y:S01]  /*02a0*/  MUFU.RCP R0, R0 ;  /* 0x0000000000007308 */ /* 0x000e620000001000 */
[----:B------:R-:W-:-:S07]  /*02b0*/  @P1 FMUL R13, R13, 0.25 ;  /* 0x3e8000000d0d1820 */ /* 0x000fce0000400000 */
[----:B------:R-:W2:Y:S01]  /*02c0*/  MUFU.RCP R13, R13 ;  /* 0x0000000d000d7308 */ /* 0x000ea20000001000 */
[----:B-1----:R-:W-:-:S04]  /*02d0*/  FMUL R15, R0, R15 ;  /* 0x0000000f000f7220 */ /* 0x002fc80000400000 */
[-C--:B----4-:R-:W-:Y:S01]  /*02e0*/  FMUL R8, R8, R15.reuse ;  /* 0x0000000f08087220 */ /* 0x090fe20000400000 */
[-C--:B------:R-:W-:Y:S01]  /*02f0*/  FMUL R9, R9, R15.reuse ;  /* 0x0000000f09097220 */ /* 0x080fe20000400000 */
[-C--:B------:R-:W-:Y:S01]  /*0300*/  FMUL R10, R10, R15.reuse ;  /* 0x0000000f0a0a7220 */ /* 0x080fe20000400000 */
[----:B------:R-:W-:Y:S01]  /*0310*/  FMUL R11, R11, R15 ;  /* 0x0000000f0b0b7220 */ /* 0x000fe20000400000 */
[----:B--2---:R-:W-:-:S04]  /*0320*/  FMUL R12, R13, R12 ;  /* 0x0000000c0d0c7220 */ /* 0x004fc80000400000 */
[-C--:B-----5:R-:W-:Y:S01]  /*0330*/  FMUL R4, R4, R12.reuse ;  /* 0x0000000c04047220 */ /* 0x0a0fe20000400000 */
[-C--:B------:R-:W-:Y:S01]  /*0340*/  FMUL R5, R5, R12.reuse ;  /* 0x0000000c05057220 */ /* 0x080fe20000400000 */
[-C--:B------:R-:W-:Y:S01]  /*0350*/  FMUL R6, R6, R12.reuse ;  /* 0x0000000c06067220 */ /* 0x080fe20000400000 */
[----:B------:R-:W-:Y:S01]  /*0360*/  FMUL R7, R7, R12 ;  /* 0x0000000c07077220 */ /* 0x000fe20000400000 */
[----:B------:R-:W-:Y:S04]  /*0370*/  STG.E.128 desc[UR4][R2.64], R8 ;  /* 0x0000000802007986 */ /* 0x000fe8000c101d04 */
[----:B------:R-:W-:Y:S01]  /*0380*/  STG.E.128 desc[UR4][R2.64+0x800], R4 ;  /* 0x0008000402007986 */ /* 0x000fe2000c101d04 */
[----:B------:R-:W-:Y:S05]  /*0390*/  EXIT ;  /* 0x000000000000794d */ /* 0x000fea0003800000 */
.L_x_0:
[----:B------:R-:W-:-:S00]  /*03a0*/  BRA `(.L_x_0) ;  /* 0xfffffffc00fc7947 */ /* 0x000fc0000383ffff */
[----:B------:R-:W-:-:S00]  /*03b0*/  NOP ;  /* 0x0000000000007918 */ /* 0x000fc00000000000 */
        /* <DEDUP_REMOVED lines=12> */
.L_x_1:


//--------------------- .nv.constant0.triton_poi_fused_mul_1 --------------------------
	.section	.nv.constant0.triton_poi_fused_mul_1,"a",@progbits
	.sectionflags	@""
	.align	4
.nv.constant0.triton_poi_fused_mul_1:
	.zero		548
